//
// Generated by NVIDIA NVVM Compiler
//
// Compiler Build ID: CL-36424714
// Cuda compilation tools, release 13.0, V13.0.88
// Based on NVVM 20.0.0
//

.version 9.0
.target sm_100
.address_size 64

	// .globl	_Z11oddEvenSortPiiS_

.visible .entry _Z11oddEvenSortPiiS_(
	.param .u64 .ptr .align 1 _Z11oddEvenSortPiiS__param_0,
	.param .u32 _Z11oddEvenSortPiiS__param_1,
	.param .u64 .ptr .align 1 _Z11oddEvenSortPiiS__param_2
)
{
	.reg .pred 	%p<14>;
	.reg .b32 	%r<18>;
	.reg .b64 	%rd<9>;

	ld.param.u64 	%rd4, [_Z11oddEvenSortPiiS__param_0];
	ld.param.u32 	%r6, [_Z11oddEvenSortPiiS__param_1];
	ld.param.u64 	%rd5, [_Z11oddEvenSortPiiS__param_2];
	cvta.to.global.u64 	%rd1, %rd5;
	mov.u32 	%r7, %ctaid.x;
	mov.u32 	%r8, %ntid.x;
	mov.u32 	%r9, %tid.x;
	mad.lo.s32 	%r1, %r7, %r8, %r9;
	ld.global.u32 	%r10, [%rd1];
	setp.ne.s32 	%p3, %r10, 0;
	@%p3 bra 	$L__BB0_11;
	cvta.to.global.u64 	%rd6, %rd4;
	and.b32  	%r11, %r1, 1;
	setp.eq.b32 	%p4, %r11, 1;
	not.pred 	%p5, %p4;
	add.s32 	%r12, %r6, -1;
	setp.lt.s32 	%p6, %r1, %r12;
	and.pred  	%p1, %p5, %p6;
	mul.wide.s32 	%rd7, %r1, 4;
	add.s64 	%rd2, %rd6, %rd7;
	and.b32  	%r13, %r1, -2147483647;
	setp.eq.s32 	%p7, %r13, 1;
	and.pred  	%p2, %p7, %p6;
	mul.wide.u32 	%rd8, %r1, 4;
	add.s64 	%rd3, %rd6, %rd8;
	not.pred 	%p9, %p1;
	not.pred 	%p11, %p2;
$L__BB0_2:
	setp.ne.s32 	%p8, %r1, 0;
	@%p8 bra 	$L__BB0_4;
	mov.b32 	%r14, 1;
	st.global.u32 	[%rd1], %r14;
$L__BB0_4:
	bar.sync 	0;
	@%p9 bra 	$L__BB0_7;
	ld.global.u32 	%r2, [%rd2];
	ld.global.u32 	%r3, [%rd2+4];
	setp.le.s32 	%p10, %r2, %r3;
	@%p10 bra 	$L__BB0_7;
	st.global.u32 	[%rd2], %r3;
	st.global.u32 	[%rd2+4], %r2;
	atom.global.exch.b32 	%r15, [%rd1], 0;
$L__BB0_7:
	bar.sync 	0;
	@%p11 bra 	$L__BB0_10;
	ld.global.u32 	%r4, [%rd3];
	ld.global.u32 	%r5, [%rd3+4];
	setp.le.s32 	%p12, %r4, %r5;
	@%p12 bra 	$L__BB0_10;
	st.global.u32 	[%rd3], %r5;
	st.global.u32 	[%rd3+4], %r4;
	atom.global.exch.b32 	%r16, [%rd1], 0;
$L__BB0_10:
	bar.sync 	0;
	ld.global.u32 	%r17, [%rd1];
	setp.eq.s32 	%p13, %r17, 0;
	@%p13 bra 	$L__BB0_2;
$L__BB0_11:
	ret;

}


// ===== COMPILED SASS (sm_100) =====

	.target	sm_100

	.elftype	@"ET_EXEC"


//--------------------- .note.nv.tkinfo           --------------------------
	.section	.note.nv.tkinfo,"",@"SHT_NOTE"
	.sectionflags	@"SHF_NOTE_NV_TKINFO"
	.tkinfo
        /*0018*/ 	.word	0x00000002
        /*0030*/ 	.string	""
        /*0030*/ 	.string	"ptxas"
        /*0030*/ 	.string	"Cuda compilation tools, release 13.0, V13.0.88"
        /*0030*/ 	.string	"Build cuda_13.0.r13.0/compiler.36424714_0"
        /*0030*/ 	.string	"-arch sm_100 -m 64 "



//--------------------- .note.nv.cuinfo           --------------------------
	.section	.note.nv.cuinfo,"",@"SHT_NOTE"
	.sectionflags	@"SHF_NOTE_NV_CUINFO"
        /*0018*/ 	.short	0x0002
        /*001a*/ 	.short	0x0064
        /*001c*/ 	.short	0x0082
	.zero		2


//--------------------- .nv.info                  --------------------------
	.section	.nv.info,"",@"SHT_CUDA_INFO"
	.align	4


	//----- nvinfo : EIATTR_REGCOUNT
	.align		4
        /*0000*/ 	.byte	0x04, 0x2f
        /*0002*/ 	.short	(.L_1 - .L_0)
	.align		4
.L_0:
        /*0004*/ 	.word	index@(_Z11oddEvenSortPiiS_)
        /*0008*/ 	.word	0x0000000e


	//----- nvinfo : EIATTR_FRAME_SIZE
	.align		4
.L_1:
        /*000c*/ 	.byte	0x04, 0x11
        /*000e*/ 	.short	(.L_3 - .L_2)
	.align		4
.L_2:
        /*0010*/ 	.word	index@(_Z11oddEvenSortPiiS_)
        /*0014*/ 	.word	0x00000000


	//----- nvinfo : EIATTR_MIN_STACK_SIZE
	.align		4
.L_3:
        /*0018*/ 	.byte	0x04, 0x12
        /*001a*/ 	.short	(.L_5 - .L_4)
	.align		4
.L_4:
        /*001c*/ 	.word	index@(_Z11oddEvenSortPiiS_)
        /*0020*/ 	.word	0x00000000
.L_5:


//--------------------- .nv.compat                --------------------------
	.section	.nv.compat,"",@"SHT_CUDA_COMPAT_INFO"
	.align	4
        /*0000*/ 	.byte	0x02, 0x09, 0x00, 0x00, 0x02, 0x02, 0x01, 0x00, 0x02, 0x05, 0x05, 0x00, 0x03, 0x07, 0x01, 0x01
        /*0010*/ 	.byte	0x02, 0x03, 0x00, 0x00, 0x02, 0x06, 0x01, 0x00, 0x04, 0x0b, 0x08, 0x00, 0x09, 0x00, 0x00, 0x00
        /*0020*/ 	.byte	0x00, 0x00, 0x00, 0x00


//--------------------- .nv.info._Z11oddEvenSortPiiS_ --------------------------
	.section	.nv.info._Z11oddEvenSortPiiS_,"",@"SHT_CUDA_INFO"
	.sectionflags	@""
	.align	4


	//----- nvinfo : EIATTR_CUDA_API_VERSION
	.align		4
        /*0000*/ 	.byte	0x04, 0x37
        /*0002*/ 	.short	(.L_7 - .L_6)
.L_6:
        /*0004*/ 	.word	0x00000082


	//----- nvinfo : EIATTR_KPARAM_INFO
	.align		4
.L_7:
        /*0008*/ 	.byte	0x04, 0x17
        /*000a*/ 	.short	(.L_9 - .L_8)
.L_8:
        /*000c*/ 	.word	0x00000000
        /*0010*/ 	.short	0x0002
        /*0012*/ 	.short	0x0010
        /*0014*/ 	.byte	0x00, 0xf5, 0x21, 0x00


	//----- nvinfo : EIATTR_KPARAM_INFO
	.align		4
.L_9:
        /*0018*/ 	.byte	0x04, 0x17
        /*001a*/ 	.short	(.L_11 - .L_10)
.L_10:
        /*001c*/ 	.word	0x00000000
        /*0020*/ 	.short	0x0001
        /*0022*/ 	.short	0x0008
        /*0024*/ 	.byte	0x00, 0xf0, 0x11, 0x00


	//----- nvinfo : EIATTR_KPARAM_INFO
	.align		4
.L_11:
        /*0028*/ 	.byte	0x04, 0x17
        /*002a*/ 	.short	(.L_13 - .L_12)
.L_12:
        /*002c*/ 	.word	0x00000000
        /*0030*/ 	.short	0x0000
        /*0032*/ 	.short	0x0000
        /*0034*/ 	.byte	0x00, 0xf5, 0x21, 0x00


	//----- nvinfo : EIATTR_SPARSE_MMA_MASK
	.align		4
.L_13:
        /*0038*/ 	.byte	0x03, 0x50
        /*003a*/ 	.short	0x0000


	//----- nvinfo : EIATTR_MAXREG_COUNT
	.align		4
        /*003c*/ 	.byte	0x03, 0x1b
        /*003e*/ 	.short	0x00ff


	//----- nvinfo : EIATTR_NUM_BARRIERS
	.align		4
        /*0040*/ 	.byte	0x02, 0x4c
        /*0042*/ 	.byte	0x01
	.zero		1


	//----- nvinfo : EIATTR_MERCURY_ISA_VERSION
	.align		4
        /*0044*/ 	.byte	0x03, 0x5f
        /*0046*/ 	.short	0x0101


	//----- nvinfo : EIATTR_VRC_CTA_INIT_COUNT
	.align		4
        /*0048*/ 	.byte	0x02, 0x4a
	.zero		1
	.zero		1


	//----- nvinfo : EIATTR_EXIT_INSTR_OFFSETS
	.align		4
        /*004c*/ 	.byte	0x04, 0x1c
        /*004e*/ 	.short	(.L_15 - .L_14)


	//   ....[0]....
.L_14:
        /*0050*/ 	.word	0x00000080


	//   ....[1]....
        /*0054*/ 	.word	0x00000310


	//----- nvinfo : EIATTR_CRS_STACK_SIZE
	.align		4
.L_15:
        /*0058*/ 	.byte	0x04, 0x1e
        /*005a*/ 	.short	(.L_17 - .L_16)
.L_16:
        /*005c*/ 	.word	0x00000000


	//----- nvinfo : EIATTR_CBANK_PARAM_SIZE
	.align		4
.L_17:
        /*0060*/ 	.byte	0x03, 0x19
        /*0062*/ 	.short	0x0018


	//----- nvinfo : EIATTR_PARAM_CBANK
	.align		4
        /*0064*/ 	.byte	0x04, 0x0a
        /*0066*/ 	.short	(.L_19 - .L_18)
	.align		4
.L_18:
        /*0068*/ 	.word	index@(.nv.constant0._Z11oddEvenSortPiiS_)
        /*006c*/ 	.short	0x0380
        /*006e*/ 	.short	0x0018


	//----- nvinfo : EIATTR_SW_WAR
	.align		4
.L_19:
        /*0070*/ 	.byte	0x04, 0x36
        /*0072*/ 	.short	(.L_21 - .L_20)
.L_20:
        /*0074*/ 	.word	0x00000008
.L_21:


//--------------------- .nv.callgraph             --------------------------
	.section	.nv.callgraph,"",@"SHT_CUDA_CALLGRAPH"
	.align	4
	.sectionentsize	8
	.align		4
        /*0000*/ 	.word	0x00000000
	.align		4
        /*0004*/ 	.word	0xffffffff
	.align		4
        /*0008*/ 	.word	0x00000000
	.align		4
        /*000c*/ 	.word	0xfffffffe
	.align		4
        /*0010*/ 	.word	0x00000000
	.align		4
        /*0014*/ 	.word	0xfffffffd
	.align		4
        /*0018*/ 	.word	0x00000000
	.align		4
        /*001c*/ 	.word	0xfffffffc


//--------------------- .text._Z11oddEvenSortPiiS_ --------------------------
	.section	.text._Z11oddEvenSortPiiS_,"ax",@progbits
	.align	128
        .global         _Z11oddEvenSortPiiS_
        .type           _Z11oddEvenSortPiiS_,@function
        .size           _Z11oddEvenSortPiiS_,(.L_x_6 - _Z11oddEvenSortPiiS_)
        .other          _Z11oddEvenSortPiiS_,@"STO_CUDA_ENTRY STV_DEFAULT"
_Z11oddEvenSortPiiS_:
.text._Z11oddEvenSortPiiS_:
[----:B------:R-:W-:Y:S08]  /*0000*/  LDC R1, c[0x0][0x37c] ;  /* 0x0000df00ff017b82 */ /* 0x000ff00000000800 */
[----:B------:R-:W0:Y:S01]  /*0010*/  LDC.64 R2, c[0x0][0x390] ;  /* 0x0000e400ff027b82 */ /* 0x000e220000000a00 */
[----:B------:R-:W0:Y:S02]  /*0020*/  LDCU.64 UR6, c[0x0][0x358] ;  /* 0x00006b00ff0677ac */ /* 0x000e240008000a00 */
[----:B0-----:R-:W2:Y:S05]  /*0030*/  LDG.E R4, desc[UR6][R2.64] ;  /* 0x0000000602047981 */ /* 0x001eaa000c1e1900 */
[----:B------:R-:W0:Y:S01]  /*0040*/  LDC R9, c[0x0][0x360] ;  /* 0x0000d800ff097b82 */ /* 0x000e220000000800 */
[----:B------:R-:W1:Y:S07]  /*0050*/  S2R R0, SR_TID.X ;  /* 0x0000000000007919 */ /* 0x000e6e0000002100 */
[----:B------:R-:W3:Y:S01]  /*0060*/  S2UR UR5, SR_CTAID.X ;  /* 0x00000000000579c3 */ /* 0x000ee20000002500 */
[----:B--2---:R-:W-:-:S13]  /*0070*/  ISETP.NE.AND P0, PT, R4, RZ, PT ;  /* 0x000000ff0400720c */ /* 0x004fda0003f05270 */
[----:B01-3--:R-:W-:Y:S05]  /*0080*/  @P0 EXIT ;  /* 0x000000000000094d */ /* 0x00bfea0003800000 */
[----:B------:R-:W0:Y:S01]  /*0090*/  LDCU UR4, c[0x0][0x388] ;  /* 0x00007100ff0477ac */ /* 0x000e220008000800 */
[----:B------:R-:W1:Y:S01]  /*00a0*/  LDC.64 R6, c[0x0][0x380] ;  /* 0x0000e000ff067b82 */ /* 0x000e620000000a00 */
[----:B------:R-:W-:-:S05]  /*00b0*/  IMAD R9, R9, UR5, R0 ;  /* 0x0000000509097c24 */ /* 0x000fca000f8e0200 */
[C---:B------:R-:W-:Y:S02]  /*00c0*/  LOP3.LUT R0, R9.reuse, 0x1, RZ, 0xc0, !PT ;  /* 0x0000000109007812 */ /* 0x040fe400078ec0ff */
[----:B------:R-:W-:Y:S01]  /*00d0*/  LOP3.LUT R4, R9, 0x80000001, RZ, 0xc0, !PT ;  /* 0x8000000109047812 */ /* 0x000fe200078ec0ff */
[----:B0-----:R-:W-:-:S06]  /*00e0*/  UIADD3 UR4, UPT, UPT, UR4, -0x1, URZ ;  /* 0xffffffff04047890 */ /* 0x001fcc000fffe0ff */
[----:B------:R-:W-:-:S04]  /*00f0*/  ISETP.GE.AND P0, PT, R9, UR4, PT ;  /* 0x0000000409007c0c */ /* 0x000fc8000bf06270 */
[----:B------:R-:W-:Y:S02]  /*0100*/  ISETP.NE.U32.AND P1, PT, R0, 0x1, !P0 ;  /* 0x000000010000780c */ /* 0x000fe40004725070 */
[----:B------:R-:W-:Y:S01]  /*0110*/  ISETP.EQ.AND P0, PT, R4, 0x1, !P0 ;  /* 0x000000010400780c */ /* 0x000fe20004702270 */
[----:B-1----:R-:W-:-:S04]  /*0120*/  IMAD.WIDE R4, R9, 0x4, R6 ;  /* 0x0000000409047825 */ /* 0x002fc800078e0206 */
[----:B------:R-:W-:-:S08]  /*0130*/  IMAD.WIDE.U32 R6, R9, 0x4, R6 ;  /* 0x0000000409067825 */ /* 0x000fd000078e0006 */
.L_x_4:
[----:B------:R-:W-:Y:S01]  /*0140*/  ISETP.NE.AND P2, PT, R9, RZ, PT ;  /* 0x000000ff0900720c */ /* 0x000fe20003f45270 */
[----:B------:R-:W-:-:S12]  /*0150*/  BSSY.RECONVERGENT B0, `(.L_x_0) ;  /* 0x000000c000007945 */ /* 0x000fd80003800200 */
[----:B0-----:R-:W-:-:S05]  /*0160*/  @!P2 IMAD.MOV.U32 R11, RZ, RZ, 0x1 ;  /* 0x00000001ff0ba424 */ /* 0x001fca00078e00ff */
[----:B------:R0:W-:Y:S01]  /*0170*/  @!P2 STG.E desc[UR6][R2.64], R11 ;  /* 0x0000000b0200a986 */ /* 0x0001e2000c101906 */
[----:B------:R-:W-:Y:S06]  /*0180*/  BAR.SYNC.DEFER_BLOCKING 0x0 ;  /* 0x0000000000007b1d */ /* 0x000fec0000010000 */
[----:B-----5:R-:W-:Y:S05]  /*0190*/  @!P1 BRA `(.L_x_1) ;  /* 0x00000000001c9947 */ /* 0x020fea0003800000 */
[----:B0-----:R-:W2:Y:S04]  /*01a0*/  LDG.E R11, desc[UR6][R4.64] ;  /* 0x00000006040b7981 */ /* 0x001ea8000c1e1900 */
[----:B------:R-:W2:Y:S02]  /*01b0*/  LDG.E R0, desc[UR6][R4.64+0x4] ;  /* 0x0000040604007981 */ /* 0x000ea4000c1e1900 */
[----:B--2---:R-:W-:-:S13]  /*01c0*/  ISETP.GT.AND P2, PT, R11, R0, PT ;  /* 0x000000000b00720c */ /* 0x004fda0003f44270 */
[----:B------:R-:W-:Y:S05]  /*01d0*/  @!P2 BRA `(.L_x_1) ;  /* 0x00000000000ca947 */ /* 0x000fea0003800000 */
[----:B------:R1:W-:Y:S04]  /*01e0*/  STG.E desc[UR6][R4.64], R0 ;  /* 0x0000000004007986 */ /* 0x0003e8000c101906 */
[----:B------:R1:W-:Y:S04]  /*01f0*/  STG.E desc[UR6][R4.64+0x4], R11 ;  /* 0x0000040b04007986 */ /* 0x0003e8000c101906 */
[----:B------:R1:W5:Y:S02]  /*0200*/  ATOMG.E.EXCH.STRONG.GPU PT, RZ, desc[UR6][R2.64], RZ ;  /* 0x800000ff02ff79a8 */ /* 0x000364000c1ef106 */
.L_x_1:
[----:B------:R-:W-:Y:S05]  /*0210*/  BSYNC.RECONVERGENT B0 ;  /* 0x0000000000007941 */ /* 0x000fea0003800200 */
.L_x_0:
[----:B------:R-:W-:Y:S06]  /*0220*/  BAR.SYNC.DEFER_BLOCKING 0x0 ;  /* 0x0000000000007b1d */ /* 0x000fec0000010000 */
[----:B------:R-:W-:Y:S04]  /*0230*/  BSSY.RECONVERGENT B0, `(.L_x_2) ;  /* 0x0000009000007945 */ /* 0x000fe80003800200 */
[----:B------:R-:W-:Y:S05]  /*0240*/  @!P0 BRA `(.L_x_3) ;  /* 0x00000000001c8947 */ /* 0x000fea0003800000 */
[----:B01----:R-:W2:Y:S04]  /*0250*/  LDG.E R11, desc[UR6][R6.64] ;  /* 0x00000006060b7981 */ /* 0x003ea8000c1e1900 */
[----:B------:R-:W2:Y:S02]  /*0260*/  LDG.E R0, desc[UR6][R6.64+0x4] ;  /* 0x0000040606007981 */ /* 0x000ea4000c1e1900 */
[----:B--2---:R-:W-:-:S13]  /*0270*/  ISETP.GT.AND P2, PT, R11, R0, PT ;  /* 0x000000000b00720c */ /* 0x004fda0003f44270 */
[----:B------:R-:W-:Y:S05]  /*0280*/  @!P2 BRA `(.L_x_3) ;  /* 0x00000000000ca947 */ /* 0x000fea0003800000 */
[----:B------:R2:W-:Y:S04]  /*0290*/  STG.E desc[UR6][R6.64], R0 ;  /* 0x0000000006007986 */ /* 0x0005e8000c101906 */
[----:B------:R2:W-:Y:S04]  /*02a0*/  STG.E desc[UR6][R6.64+0x4], R11 ;  /* 0x0000040b06007986 */ /* 0x0005e8000c101906 */
[----:B------:R2:W5:Y:S02]  /*02b0*/  ATOMG.E.EXCH.STRONG.GPU PT, RZ, desc[UR6][R2.64], RZ ;  /* 0x800000ff02ff79a8 */ /* 0x000564000c1ef106 */
.L_x_3:
[----:B------:R-:W-:Y:S05]  /*02c0*/  BSYNC.RECONVERGENT B0 ;  /* 0x0000000000007941 */ /* 0x000fea0003800200 */
.L_x_2:
[----:B------:R-:W-:Y:S06]  /*02d0*/  BAR.SYNC.DEFER_BLOCKING 0x0 ;  /* 0x0000000000007b1d */ /* 0x000fec0000010000 */
[----:B-12---:R-:W2:Y:S02]  /*02e0*/  LDG.E R0, desc[UR6][R2.64] ;  /* 0x0000000602007981 */ /* 0x006ea4000c1e1900 */
[----:B--2---:R-:W-:-:S13]  /*02f0*/  ISETP.NE.AND P2, PT, R0, RZ, PT ;  /* 0x000000ff0000720c */ /* 0x004fda0003f45270 */
[----:B------:R-:W-:Y:S05]  /*0300*/  @!P2 BRA `(.L_x_4) ;  /* 0xfffffffc008ca947 */ /* 0x000fea000383ffff */
[----:B------:R-:W-:Y:S05]  /*0310*/  EXIT ;  /* 0x000000000000794d */ /* 0x000fea0003800000 */
.L_x_5:
[----:B------:R-:W-:-:S00]  /*0320*/  BRA `(.L_x_5) ;  /* 0xfffffffc00fc7947 */ /* 0x000fc0000383ffff */
[----:B------:R-:W-:-:S00]  /*0330*/  NOP ;  /* 0x0000000000007918 */ /* 0x000fc00000000000 */
        /* <DEDUP_REMOVED lines=12> */
.L_x_6:


//--------------------- .nv.shared.reserved.0     --------------------------
	.section	.nv.shared.reserved.0,"aw",@nobits
	.weak		__nv_reservedSMEM_offset_0_alias
	.size		__nv_reservedSMEM_offset_0_alias, 0, 64
	.other		__nv_reservedSMEM_offset_0_alias,@"STO_CUDA_RESERVED_SHARED STV_DEFAULT"
__nv_reservedSMEM_offset_0_alias:
	.zero		0
	.zero		64


//--------------------- .nv.constant0._Z11oddEvenSortPiiS_ --------------------------
	.section	.nv.constant0._Z11oddEvenSortPiiS_,"a",@progbits
	.sectionflags	@""
	.align	4
.nv.constant0._Z11oddEvenSortPiiS_:
	.zero		920


//--------------------- SYMBOLS --------------------------

	.type		.nv.reservedSmem.offset0,@object
	.size		.nv.reservedSmem.offset0,0x4
